//
// Generated by NVIDIA NVVM Compiler
//
// Compiler Build ID: CL-36424714
// Cuda compilation tools, release 13.0, V13.0.88
// Based on NVVM 20.0.0
//

.version 9.0
.target sm_100
.address_size 64

	// .globl	fusionKernel

.visible .entry fusionKernel(
	.param .u64 .ptr .align 1 fusionKernel_param_0,
	.param .u64 .ptr .align 1 fusionKernel_param_1,
	.param .u64 .ptr .align 1 fusionKernel_param_2,
	.param .u32 fusionKernel_param_3
)
{
	.reg .pred 	%p<2>;
	.reg .b32 	%r<6>;
	.reg .b32 	%f<4>;
	.reg .b64 	%rd<11>;

	ld.param.u64 	%rd1, [fusionKernel_param_0];
	ld.param.u64 	%rd2, [fusionKernel_param_1];
	ld.param.u64 	%rd3, [fusionKernel_param_2];
	ld.param.u32 	%r2, [fusionKernel_param_3];
	mov.u32 	%r3, %ctaid.x;
	mov.u32 	%r4, %ntid.x;
	mov.u32 	%r5, %tid.x;
	mad.lo.s32 	%r1, %r3, %r4, %r5;
	setp.ge.s32 	%p1, %r1, %r2;
	@%p1 bra 	$L__BB0_2;
	cvta.to.global.u64 	%rd4, %rd1;
	cvta.to.global.u64 	%rd5, %rd2;
	cvta.to.global.u64 	%rd6, %rd3;
	mul.wide.s32 	%rd7, %r1, 4;
	add.s64 	%rd8, %rd4, %rd7;
	ld.global.f32 	%f1, [%rd8];
	add.s64 	%rd9, %rd5, %rd7;
	ld.global.f32 	%f2, [%rd9];
	add.f32 	%f3, %f1, %f2;
	add.s64 	%rd10, %rd6, %rd7;
	st.global.f32 	[%rd10], %f3;
$L__BB0_2:
	ret;

}


// ===== COMPILED SASS (sm_100) =====

	.target	sm_100

	.elftype	@"ET_EXEC"


//--------------------- .note.nv.tkinfo           --------------------------
	.section	.note.nv.tkinfo,"",@"SHT_NOTE"
	.sectionflags	@"SHF_NOTE_NV_TKINFO"
	.tkinfo
        /*0018*/ 	.word	0x00000002
        /*0030*/ 	.string	""
        /*0030*/ 	.string	"ptxas"
        /*0030*/ 	.string	"Cuda compilation tools, release 13.0, V13.0.88"
        /*0030*/ 	.string	"Build cuda_13.0.r13.0/compiler.36424714_0"
        /*0030*/ 	.string	"-arch sm_100 -m 64 "



//--------------------- .note.nv.cuinfo           --------------------------
	.section	.note.nv.cuinfo,"",@"SHT_NOTE"
	.sectionflags	@"SHF_NOTE_NV_CUINFO"
        /*0018*/ 	.short	0x0002
        /*001a*/ 	.short	0x0064
        /*001c*/ 	.short	0x0082
	.zero		2


//--------------------- .nv.info                  --------------------------
	.section	.nv.info,"",@"SHT_CUDA_INFO"
	.align	4


	//----- nvinfo : EIATTR_REGCOUNT
	.align		4
        /*0000*/ 	.byte	0x04, 0x2f
        /*0002*/ 	.short	(.L_1 - .L_0)
	.align		4
.L_0:
        /*0004*/ 	.word	index@(fusionKernel)
        /*0008*/ 	.word	0x0000000c


	//----- nvinfo : EIATTR_FRAME_SIZE
	.align		4
.L_1:
        /*000c*/ 	.byte	0x04, 0x11
        /*000e*/ 	.short	(.L_3 - .L_2)
	.align		4
.L_2:
        /*0010*/ 	.word	index@(fusionKernel)
        /*0014*/ 	.word	0x00000000


	//----- nvinfo : EIATTR_MIN_STACK_SIZE
	.align		4
.L_3:
        /*0018*/ 	.byte	0x04, 0x12
        /*001a*/ 	.short	(.L_5 - .L_4)
	.align		4
.L_4:
        /*001c*/ 	.word	index@(fusionKernel)
        /*0020*/ 	.word	0x00000000
.L_5:


//--------------------- .nv.compat                --------------------------
	.section	.nv.compat,"",@"SHT_CUDA_COMPAT_INFO"
	.align	4
        /*0000*/ 	.byte	0x02, 0x09, 0x00, 0x00, 0x02, 0x02, 0x01, 0x00, 0x02, 0x05, 0x05, 0x00, 0x03, 0x07, 0x01, 0x01
        /*0010*/ 	.byte	0x02, 0x03, 0x00, 0x00, 0x02, 0x06, 0x01, 0x00, 0x04, 0x0b, 0x08, 0x00, 0x09, 0x00, 0x00, 0x00
        /*0020*/ 	.byte	0x00, 0x00, 0x00, 0x00


//--------------------- .nv.info.fusionKernel     --------------------------
	.section	.nv.info.fusionKernel,"",@"SHT_CUDA_INFO"
	.sectionflags	@""
	.align	4


	//----- nvinfo : EIATTR_CUDA_API_VERSION
	.align		4
        /*0000*/ 	.byte	0x04, 0x37
        /*0002*/ 	.short	(.L_7 - .L_6)
.L_6:
        /*0004*/ 	.word	0x00000082


	//----- nvinfo : EIATTR_KPARAM_INFO
	.align		4
.L_7:
        /*0008*/ 	.byte	0x04, 0x17
        /*000a*/ 	.short	(.L_9 - .L_8)
.L_8:
        /*000c*/ 	.word	0x00000000
        /*0010*/ 	.short	0x0003
        /*0012*/ 	.short	0x0018
        /*0014*/ 	.byte	0x00, 0xf0, 0x11, 0x00


	//----- nvinfo : EIATTR_KPARAM_INFO
	.align		4
.L_9:
        /*0018*/ 	.byte	0x04, 0x17
        /*001a*/ 	.short	(.L_11 - .L_10)
.L_10:
        /*001c*/ 	.word	0x00000000
        /*0020*/ 	.short	0x0002
        /*0022*/ 	.short	0x0010
        /*0024*/ 	.byte	0x00, 0xf5, 0x21, 0x00


	//----- nvinfo : EIATTR_KPARAM_INFO
	.align		4
.L_11:
        /*0028*/ 	.byte	0x04, 0x17
        /*002a*/ 	.short	(.L_13 - .L_12)
.L_12:
        /*002c*/ 	.word	0x00000000
        /*0030*/ 	.short	0x0001
        /*0032*/ 	.short	0x0008
        /*0034*/ 	.byte	0x00, 0xf5, 0x21, 0x00


	//----- nvinfo : EIATTR_KPARAM_INFO
	.align		4
.L_13:
        /*0038*/ 	.byte	0x04, 0x17
        /*003a*/ 	.short	(.L_15 - .L_14)
.L_14:
        /*003c*/ 	.word	0x00000000
        /*0040*/ 	.short	0x0000
        /*0042*/ 	.short	0x0000
        /*0044*/ 	.byte	0x00, 0xf5, 0x21, 0x00


	//----- nvinfo : EIATTR_SPARSE_MMA_MASK
	.align		4
.L_15:
        /*0048*/ 	.byte	0x03, 0x50
        /*004a*/ 	.short	0x0000


	//----- nvinfo : EIATTR_MAXREG_COUNT
	.align		4
        /*004c*/ 	.byte	0x03, 0x1b
        /*004e*/ 	.short	0x00ff


	//----- nvinfo : EIATTR_MERCURY_ISA_VERSION
	.align		4
        /*0050*/ 	.byte	0x03, 0x5f
        /*0052*/ 	.short	0x0101


	//----- nvinfo : EIATTR_VRC_CTA_INIT_COUNT
	.align		4
        /*0054*/ 	.byte	0x02, 0x4a
	.zero		1
	.zero		1


	//----- nvinfo : EIATTR_EXIT_INSTR_OFFSETS
	.align		4
        /*0058*/ 	.byte	0x04, 0x1c
        /*005a*/ 	.short	(.L_17 - .L_16)


	//   ....[0]....
.L_16:
        /*005c*/ 	.word	0x00000070


	//   ....[1]....
        /*0060*/ 	.word	0x00000130


	//----- nvinfo : EIATTR_CBANK_PARAM_SIZE
	.align		4
.L_17:
        /*0064*/ 	.byte	0x03, 0x19
        /*0066*/ 	.short	0x001c


	//----- nvinfo : EIATTR_PARAM_CBANK
	.align		4
        /*0068*/ 	.byte	0x04, 0x0a
        /*006a*/ 	.short	(.L_19 - .L_18)
	.align		4
.L_18:
        /*006c*/ 	.word	index@(.nv.constant0.fusionKernel)
        /*0070*/ 	.short	0x0380
        /*0072*/ 	.short	0x001c


	//----- nvinfo : EIATTR_SW_WAR
	.align		4
.L_19:
        /*0074*/ 	.byte	0x04, 0x36
        /*0076*/ 	.short	(.L_21 - .L_20)
.L_20:
        /*0078*/ 	.word	0x00000008
.L_21:


//--------------------- .nv.callgraph             --------------------------
	.section	.nv.callgraph,"",@"SHT_CUDA_CALLGRAPH"
	.align	4
	.sectionentsize	8
	.align		4
        /*0000*/ 	.word	0x00000000
	.align		4
        /*0004*/ 	.word	0xffffffff
	.align		4
        /*0008*/ 	.word	0x00000000
	.align		4
        /*000c*/ 	.word	0xfffffffe
	.align		4
        /*0010*/ 	.word	0x00000000
	.align		4
        /*0014*/ 	.word	0xfffffffd
	.align		4
        /*0018*/ 	.word	0x00000000
	.align		4
        /*001c*/ 	.word	0xfffffffc


//--------------------- .text.fusionKernel        --------------------------
	.section	.text.fusionKernel,"ax",@progbits
	.align	128
        .global         fusionKernel
        .type           fusionKernel,@function
        .size           fusionKernel,(.L_x_1 - fusionKernel)
        .other          fusionKernel,@"STO_CUDA_ENTRY STV_DEFAULT"
fusionKernel:
.text.fusionKernel:
[----:B------:R-:W-:Y:S01]  /*0000*/  LDC R1, c[0x0][0x37c] ;  /* 0x0000df00ff017b82 */ /* 0x000fe20000000800 */
[----:B------:R-:W0:Y:S07]  /*0010*/  S2R R0, SR_TID.X ;  /* 0x0000000000007919 */ /* 0x000e2e0000002100 */
[----:B------:R-:W0:Y:S01]  /*0020*/  S2UR UR4, SR_CTAID.X ;  /* 0x00000000000479c3 */ /* 0x000e220000002500 */
[----:B------:R-:W1:Y:S07]  /*0030*/  LDCU UR5, c[0x0][0x398] ;  /* 0x00007300ff0577ac */ /* 0x000e6e0008000800 */
[----:B------:R-:W0:Y:S02]  /*0040*/  LDC R9, c[0x0][0x360] ;  /* 0x0000d800ff097b82 */ /* 0x000e240000000800 */
[----:B0-----:R-:W-:-:S05]  /*0050*/  IMAD R9, R9, UR4, R0 ;  /* 0x0000000409097c24 */ /* 0x001fca000f8e0200 */
[----:B-1----:R-:W-:-:S13]  /*0060*/  ISETP.GE.AND P0, PT, R9, UR5, PT ;  /* 0x0000000509007c0c */ /* 0x002fda000bf06270 */
[----:B------:R-:W-:Y:S05]  /*0070*/  @P0 EXIT ;  /* 0x000000000000094d */ /* 0x000fea0003800000 */
[----:B------:R-:W0:Y:S01]  /*0080*/  LDC.64 R2, c[0x0][0x380] ;  /* 0x0000e000ff027b82 */ /* 0x000e220000000a00 */
[----:B------:R-:W1:Y:S07]  /*0090*/  LDCU.64 UR4, c[0x0][0x358] ;  /* 0x00006b00ff0477ac */ /* 0x000e6e0008000a00 */
[----:B------:R-:W2:Y:S08]  /*00a0*/  LDC.64 R4, c[0x0][0x388] ;  /* 0x0000e200ff047b82 */ /* 0x000eb00000000a00 */
[----:B------:R-:W3:Y:S01]  /*00b0*/  LDC.64 R6, c[0x0][0x390] ;  /* 0x0000e400ff067b82 */ /* 0x000ee20000000a00 */
[----:B0-----:R-:W-:-:S06]  /*00c0*/  IMAD.WIDE R2, R9, 0x4, R2 ;  /* 0x0000000409027825 */ /* 0x001fcc00078e0202 */
[----:B-1----:R-:W4:Y:S01]  /*00d0*/  LDG.E R2, desc[UR4][R2.64] ;  /* 0x0000000402027981 */ /* 0x002f22000c1e1900 */
[----:B--2---:R-:W-:-:S06]  /*00e0*/  IMAD.WIDE R4, R9, 0x4, R4 ;  /* 0x0000000409047825 */ /* 0x004fcc00078e0204 */
[----:B------:R-:W4:Y:S01]  /*00f0*/  LDG.E R5, desc[UR4][R4.64] ;  /* 0x0000000404057981 */ /* 0x000f22000c1e1900 */
[----:B---3--:R-:W-:-:S04]  /*0100*/  IMAD.WIDE R6, R9, 0x4, R6 ;  /* 0x0000000409067825 */ /* 0x008fc800078e0206 */
[----:B----4-:R-:W-:-:S05]  /*0110*/  FADD R9, R2, R5 ;  /* 0x0000000502097221 */ /* 0x010fca0000000000 */
[----:B------:R-:W-:Y:S01]  /*0120*/  STG.E desc[UR4][R6.64], R9 ;  /* 0x0000000906007986 */ /* 0x000fe2000c101904 */
[----:B------:R-:W-:Y:S05]  /*0130*/  EXIT ;  /* 0x000000000000794d */ /* 0x000fea0003800000 */
.L_x_0:
[----:B------:R-:W-:-:S00]  /*0140*/  BRA `(.L_x_0) ;  /* 0xfffffffc00fc7947 */ /* 0x000fc0000383ffff */
[----:B------:R-:W-:-:S00]  /*0150*/  NOP ;  /* 0x0000000000007918 */ /* 0x000fc00000000000 */
        /* <DEDUP_REMOVED lines=10> */
.L_x_1:


//--------------------- .nv.shared.reserved.0     --------------------------
	.section	.nv.shared.reserved.0,"aw",@nobits
	.weak		__nv_reservedSMEM_offset_0_alias
	.size		__nv_reservedSMEM_offset_0_alias, 0, 64
	.other		__nv_reservedSMEM_offset_0_alias,@"STO_CUDA_RESERVED_SHARED STV_DEFAULT"
__nv_reservedSMEM_offset_0_alias:
	.zero		0
	.zero		64


//--------------------- .nv.constant0.fusionKernel --------------------------
	.section	.nv.constant0.fusionKernel,"a",@progbits
	.sectionflags	@""
	.align	4
.nv.constant0.fusionKernel:
	.zero		924


//--------------------- SYMBOLS --------------------------

	.type		.nv.reservedSmem.offset0,@object
	.size		.nv.reservedSmem.offset0,0x4
